//
// Generated by NVIDIA NVVM Compiler
//
// Compiler Build ID: CL-36424714
// Cuda compilation tools, release 13.0, V13.0.88
// Based on NVVM 20.0.0
//

.version 9.0
.target sm_100
.address_size 64

	// .globl	_Z9histogramPhPii

.visible .entry _Z9histogramPhPii(
	.param .u64 .ptr .align 1 _Z9histogramPhPii_param_0,
	.param .u64 .ptr .align 1 _Z9histogramPhPii_param_1,
	.param .u32 _Z9histogramPhPii_param_2
)
{
	.reg .pred 	%p<2>;
	.reg .b32 	%r<8>;
	.reg .b64 	%rd<9>;

	ld.param.u64 	%rd1, [_Z9histogramPhPii_param_0];
	ld.param.u64 	%rd2, [_Z9histogramPhPii_param_1];
	ld.param.u32 	%r2, [_Z9histogramPhPii_param_2];
	mov.u32 	%r3, %tid.x;
	mov.u32 	%r4, %ctaid.x;
	mov.u32 	%r5, %ntid.x;
	mad.lo.s32 	%r1, %r4, %r5, %r3;
	setp.ge.u32 	%p1, %r1, %r2;
	@%p1 bra 	$L__BB0_2;
	cvta.to.global.u64 	%rd3, %rd1;
	cvta.to.global.u64 	%rd4, %rd2;
	cvt.u64.u32 	%rd5, %r1;
	add.s64 	%rd6, %rd3, %rd5;
	ld.global.u8 	%r6, [%rd6];
	mul.wide.u32 	%rd7, %r6, 4;
	add.s64 	%rd8, %rd4, %rd7;
	atom.global.add.u32 	%r7, [%rd8], 1;
$L__BB0_2:
	ret;

}


// ===== COMPILED SASS (sm_100) =====

	.target	sm_100

	.elftype	@"ET_EXEC"


//--------------------- .note.nv.tkinfo           --------------------------
	.section	.note.nv.tkinfo,"",@"SHT_NOTE"
	.sectionflags	@"SHF_NOTE_NV_TKINFO"
	.tkinfo
        /*0018*/ 	.word	0x00000002
        /*0030*/ 	.string	""
        /*0030*/ 	.string	"ptxas"
        /*0030*/ 	.string	"Cuda compilation tools, release 13.0, V13.0.88"
        /*0030*/ 	.string	"Build cuda_13.0.r13.0/compiler.36424714_0"
        /*0030*/ 	.string	"-arch sm_100 -m 64 "



//--------------------- .note.nv.cuinfo           --------------------------
	.section	.note.nv.cuinfo,"",@"SHT_NOTE"
	.sectionflags	@"SHF_NOTE_NV_CUINFO"
        /*0018*/ 	.short	0x0002
        /*001a*/ 	.short	0x0064
        /*001c*/ 	.short	0x0082
	.zero		2


//--------------------- .nv.info                  --------------------------
	.section	.nv.info,"",@"SHT_CUDA_INFO"
	.align	4


	//----- nvinfo : EIATTR_REGCOUNT
	.align		4
        /*0000*/ 	.byte	0x04, 0x2f
        /*0002*/ 	.short	(.L_1 - .L_0)
	.align		4
.L_0:
        /*0004*/ 	.word	index@(_Z9histogramPhPii)
        /*0008*/ 	.word	0x0000000a


	//----- nvinfo : EIATTR_FRAME_SIZE
	.align		4
.L_1:
        /*000c*/ 	.byte	0x04, 0x11
        /*000e*/ 	.short	(.L_3 - .L_2)
	.align		4
.L_2:
        /*0010*/ 	.word	index@(_Z9histogramPhPii)
        /*0014*/ 	.word	0x00000000


	//----- nvinfo : EIATTR_MIN_STACK_SIZE
	.align		4
.L_3:
        /*0018*/ 	.byte	0x04, 0x12
        /*001a*/ 	.short	(.L_5 - .L_4)
	.align		4
.L_4:
        /*001c*/ 	.word	index@(_Z9histogramPhPii)
        /*0020*/ 	.word	0x00000000
.L_5:


//--------------------- .nv.compat                --------------------------
	.section	.nv.compat,"",@"SHT_CUDA_COMPAT_INFO"
	.align	4
        /*0000*/ 	.byte	0x02, 0x09, 0x00, 0x00, 0x02, 0x02, 0x01, 0x00, 0x02, 0x05, 0x05, 0x00, 0x03, 0x07, 0x01, 0x01
        /*0010*/ 	.byte	0x02, 0x03, 0x00, 0x00, 0x02, 0x06, 0x01, 0x00, 0x04, 0x0b, 0x08, 0x00, 0x09, 0x00, 0x00, 0x00
        /*0020*/ 	.byte	0x00, 0x00, 0x00, 0x00


//--------------------- .nv.info._Z9histogramPhPii --------------------------
	.section	.nv.info._Z9histogramPhPii,"",@"SHT_CUDA_INFO"
	.sectionflags	@""
	.align	4


	//----- nvinfo : EIATTR_CUDA_API_VERSION
	.align		4
        /*0000*/ 	.byte	0x04, 0x37
        /*0002*/ 	.short	(.L_7 - .L_6)
.L_6:
        /*0004*/ 	.word	0x00000082


	//----- nvinfo : EIATTR_KPARAM_INFO
	.align		4
.L_7:
        /*0008*/ 	.byte	0x04, 0x17
        /*000a*/ 	.short	(.L_9 - .L_8)
.L_8:
        /*000c*/ 	.word	0x00000000
        /*0010*/ 	.short	0x0002
        /*0012*/ 	.short	0x0010
        /*0014*/ 	.byte	0x00, 0xf0, 0x11, 0x00


	//----- nvinfo : EIATTR_KPARAM_INFO
	.align		4
.L_9:
        /*0018*/ 	.byte	0x04, 0x17
        /*001a*/ 	.short	(.L_11 - .L_10)
.L_10:
        /*001c*/ 	.word	0x00000000
        /*0020*/ 	.short	0x0001
        /*0022*/ 	.short	0x0008
        /*0024*/ 	.byte	0x00, 0xf5, 0x21, 0x00


	//----- nvinfo : EIATTR_KPARAM_INFO
	.align		4
.L_11:
        /*0028*/ 	.byte	0x04, 0x17
        /*002a*/ 	.short	(.L_13 - .L_12)
.L_12:
        /*002c*/ 	.word	0x00000000
        /*0030*/ 	.short	0x0000
        /*0032*/ 	.short	0x0000
        /*0034*/ 	.byte	0x00, 0xf5, 0x21, 0x00


	//----- nvinfo : EIATTR_SPARSE_MMA_MASK
	.align		4
.L_13:
        /*0038*/ 	.byte	0x03, 0x50
        /*003a*/ 	.short	0x0000


	//----- nvinfo : EIATTR_MAXREG_COUNT
	.align		4
        /*003c*/ 	.byte	0x03, 0x1b
        /*003e*/ 	.short	0x00ff


	//----- nvinfo : EIATTR_MERCURY_ISA_VERSION
	.align		4
        /*0040*/ 	.byte	0x03, 0x5f
        /*0042*/ 	.short	0x0101


	//----- nvinfo : EIATTR_VRC_CTA_INIT_COUNT
	.align		4
        /*0044*/ 	.byte	0x02, 0x4a
	.zero		1
	.zero		1


	//----- nvinfo : EIATTR_EXIT_INSTR_OFFSETS
	.align		4
        /*0048*/ 	.byte	0x04, 0x1c
        /*004a*/ 	.short	(.L_15 - .L_14)


	//   ....[0]....
.L_14:
        /*004c*/ 	.word	0x00000070


	//   ....[1]....
        /*0050*/ 	.word	0x00000110


	//----- nvinfo : EIATTR_CBANK_PARAM_SIZE
	.align		4
.L_15:
        /*0054*/ 	.byte	0x03, 0x19
        /*0056*/ 	.short	0x0014


	//----- nvinfo : EIATTR_PARAM_CBANK
	.align		4
        /*0058*/ 	.byte	0x04, 0x0a
        /*005a*/ 	.short	(.L_17 - .L_16)
	.align		4
.L_16:
        /*005c*/ 	.word	index@(.nv.constant0._Z9histogramPhPii)
        /*0060*/ 	.short	0x0380
        /*0062*/ 	.short	0x0014


	//----- nvinfo : EIATTR_SW_WAR
	.align		4
.L_17:
        /*0064*/ 	.byte	0x04, 0x36
        /*0066*/ 	.short	(.L_19 - .L_18)
.L_18:
        /*0068*/ 	.word	0x00000008
.L_19:


//--------------------- .nv.callgraph             --------------------------
	.section	.nv.callgraph,"",@"SHT_CUDA_CALLGRAPH"
	.align	4
	.sectionentsize	8
	.align		4
        /*0000*/ 	.word	0x00000000
	.align		4
        /*0004*/ 	.word	0xffffffff
	.align		4
        /*0008*/ 	.word	0x00000000
	.align		4
        /*000c*/ 	.word	0xfffffffe
	.align		4
        /*0010*/ 	.word	0x00000000
	.align		4
        /*0014*/ 	.word	0xfffffffd
	.align		4
        /*0018*/ 	.word	0x00000000
	.align		4
        /*001c*/ 	.word	0xfffffffc


//--------------------- .text._Z9histogramPhPii   --------------------------
	.section	.text._Z9histogramPhPii,"ax",@progbits
	.align	128
        .global         _Z9histogramPhPii
        .type           _Z9histogramPhPii,@function
        .size           _Z9histogramPhPii,(.L_x_1 - _Z9histogramPhPii)
        .other          _Z9histogramPhPii,@"STO_CUDA_ENTRY STV_DEFAULT"
_Z9histogramPhPii:
.text._Z9histogramPhPii:
[----:B------:R-:W-:Y:S01]  /*0000*/  LDC R1, c[0x0][0x37c] ;  /* 0x0000df00ff017b82 */ /* 0x000fe20000000800 */
[----:B------:R-:W0:Y:S07]  /*0010*/  S2R R4, SR_TID.X ;  /* 0x0000000000047919 */ /* 0x000e2e0000002100 */
[----:B------:R-:W0:Y:S01]  /*0020*/  S2UR UR4, SR_CTAID.X ;  /* 0x00000000000479c3 */ /* 0x000e220000002500 */
[----:B------:R-:W1:Y:S07]  /*0030*/  LDCU UR5, c[0x0][0x390] ;  /* 0x00007200ff0577ac */ /* 0x000e6e0008000800 */
[----:B------:R-:W0:Y:S02]  /*0040*/  LDC R3, c[0x0][0x360] ;  /* 0x0000d800ff037b82 */ /* 0x000e240000000800 */
[----:B0-----:R-:W-:-:S05]  /*0050*/  IMAD R4, R3, UR4, R4 ;  /* 0x0000000403047c24 */ /* 0x001fca000f8e0204 */
[----:B-1----:R-:W-:-:S13]  /*0060*/  ISETP.GE.U32.AND P0, PT, R4, UR5, PT ;  /* 0x0000000504007c0c */ /* 0x002fda000bf06070 */
[----:B------:R-:W-:Y:S05]  /*0070*/  @P0 EXIT ;  /* 0x000000000000094d */ /* 0x000fea0003800000 */
[----:B------:R-:W0:Y:S01]  /*0080*/  LDCU.64 UR6, c[0x0][0x380] ;  /* 0x00007000ff0677ac */ /* 0x000e220008000a00 */
[----:B------:R-:W1:Y:S01]  /*0090*/  LDC.64 R2, c[0x0][0x388] ;  /* 0x0000e200ff027b82 */ /* 0x000e620000000a00 */
[----:B------:R-:W2:Y:S01]  /*00a0*/  LDCU.64 UR4, c[0x0][0x358] ;  /* 0x00006b00ff0477ac */ /* 0x000ea20008000a00 */
[----:B0-----:R-:W-:-:S04]  /*00b0*/  IADD3 R4, P0, PT, R4, UR6, RZ ;  /* 0x0000000604047c10 */ /* 0x001fc8000ff1e0ff */
[----:B------:R-:W-:-:S06]  /*00c0*/  IADD3.X R5, PT, PT, RZ, UR7, RZ, P0, !PT ;  /* 0x00000007ff057c10 */ /* 0x000fcc00087fe4ff */
[----:B--2---:R-:W1:Y:S01]  /*00d0*/  LDG.E.U8 R5, desc[UR4][R4.64] ;  /* 0x0000000404057981 */ /* 0x004e62000c1e1100 */
[----:B------:R-:W-:Y:S02]  /*00e0*/  HFMA2 R7, -RZ, RZ, 0, 5.9604644775390625e-08 ;  /* 0x00000001ff077431 */ /* 0x000fe400000001ff */
[----:B-1----:R-:W-:-:S05]  /*00f0*/  IMAD.WIDE.U32 R2, R5, 0x4, R2 ;  /* 0x0000000405027825 */ /* 0x002fca00078e0002 */
[----:B------:R-:W-:Y:S01]  /*0100*/  REDG.E.ADD.STRONG.GPU desc[UR4][R2.64], R7 ;  /* 0x000000070200798e */ /* 0x000fe2000c12e104 */
[----:B------:R-:W-:Y:S05]  /*0110*/  EXIT ;  /* 0x000000000000794d */ /* 0x000fea0003800000 */
.L_x_0:
[----:B------:R-:W-:-:S00]  /*0120*/  BRA `(.L_x_0) ;  /* 0xfffffffc00fc7947 */ /* 0x000fc0000383ffff */
[----:B------:R-:W-:-:S00]  /*0130*/  NOP ;  /* 0x0000000000007918 */ /* 0x000fc00000000000 */
        /* <DEDUP_REMOVED lines=12> */
.L_x_1:


//--------------------- .nv.shared.reserved.0     --------------------------
	.section	.nv.shared.reserved.0,"aw",@nobits
	.weak		__nv_reservedSMEM_offset_0_alias
	.size		__nv_reservedSMEM_offset_0_alias, 0, 64
	.other		__nv_reservedSMEM_offset_0_alias,@"STO_CUDA_RESERVED_SHARED STV_DEFAULT"
__nv_reservedSMEM_offset_0_alias:
	.zero		0
	.zero		64


//--------------------- .nv.constant0._Z9histogramPhPii --------------------------
	.section	.nv.constant0._Z9histogramPhPii,"a",@progbits
	.sectionflags	@""
	.align	4
.nv.constant0._Z9histogramPhPii:
	.zero		916


//--------------------- SYMBOLS --------------------------

	.type		.nv.reservedSmem.offset0,@object
	.size		.nv.reservedSmem.offset0,0x4
